//
// Generated by NVIDIA NVVM Compiler
//
// Compiler Build ID: CL-36424714
// Cuda compilation tools, release 13.0, V13.0.88
// Based on NVVM 20.0.0
//

.version 9.0
.target sm_100
.address_size 64

	// .globl	_Z7multMatPiS_S_

.visible .entry _Z7multMatPiS_S_(
	.param .u64 .ptr .align 1 _Z7multMatPiS_S__param_0,
	.param .u64 .ptr .align 1 _Z7multMatPiS_S__param_1,
	.param .u64 .ptr .align 1 _Z7multMatPiS_S__param_2
)
{
	.reg .pred 	%p<5>;
	.reg .b32 	%r<44>;
	.reg .b64 	%rd<18>;

	ld.param.u64 	%rd5, [_Z7multMatPiS_S__param_0];
	ld.param.u64 	%rd6, [_Z7multMatPiS_S__param_1];
	ld.param.u64 	%rd7, [_Z7multMatPiS_S__param_2];
	mov.u32 	%r10, %ctaid.y;
	mov.u32 	%r11, %ntid.y;
	mov.u32 	%r12, %tid.y;
	mad.lo.s32 	%r1, %r10, %r11, %r12;
	mov.u32 	%r13, %ctaid.x;
	mov.u32 	%r14, %ntid.x;
	mov.u32 	%r15, %tid.x;
	mad.lo.s32 	%r2, %r13, %r14, %r15;
	setp.gt.u32 	%p1, %r1, 999;
	setp.gt.s32 	%p2, %r2, 999;
	or.pred  	%p3, %p1, %p2;
	@%p3 bra 	$L__BB0_4;
	mul.lo.s32 	%r3, %r1, 1000;
	mul.wide.u32 	%rd8, %r3, 4;
	cvta.to.global.u64 	%rd9, %rd5;
	add.s64 	%rd10, %rd8, %rd9;
	add.s64 	%rd17, %rd10, 16;
	cvta.to.global.u64 	%rd11, %rd6;
	add.s64 	%rd2, %rd11, 16000;
	mov.b32 	%r42, 0;
	mov.u32 	%r41, %r2;
	mov.u32 	%r43, %r42;
$L__BB0_2:
	mul.wide.s32 	%rd12, %r41, 4;
	add.s64 	%rd13, %rd2, %rd12;
	ld.global.u32 	%r17, [%rd17+-16];
	ld.global.u32 	%r18, [%rd13+-16000];
	mad.lo.s32 	%r19, %r18, %r17, %r43;
	ld.global.u32 	%r20, [%rd17+-12];
	ld.global.u32 	%r21, [%rd13+-12000];
	mad.lo.s32 	%r22, %r21, %r20, %r19;
	ld.global.u32 	%r23, [%rd17+-8];
	ld.global.u32 	%r24, [%rd13+-8000];
	mad.lo.s32 	%r25, %r24, %r23, %r22;
	ld.global.u32 	%r26, [%rd17+-4];
	ld.global.u32 	%r27, [%rd13+-4000];
	mad.lo.s32 	%r28, %r27, %r26, %r25;
	ld.global.u32 	%r29, [%rd17];
	ld.global.u32 	%r30, [%rd13];
	mad.lo.s32 	%r31, %r30, %r29, %r28;
	ld.global.u32 	%r32, [%rd17+4];
	ld.global.u32 	%r33, [%rd13+4000];
	mad.lo.s32 	%r34, %r33, %r32, %r31;
	ld.global.u32 	%r35, [%rd17+8];
	ld.global.u32 	%r36, [%rd13+8000];
	mad.lo.s32 	%r37, %r36, %r35, %r34;
	ld.global.u32 	%r38, [%rd17+12];
	ld.global.u32 	%r39, [%rd13+12000];
	mad.lo.s32 	%r43, %r39, %r38, %r37;
	add.s32 	%r42, %r42, 8;
	add.s64 	%rd17, %rd17, 32;
	add.s32 	%r41, %r41, 8000;
	setp.ne.s32 	%p4, %r42, 1000;
	@%p4 bra 	$L__BB0_2;
	add.s32 	%r40, %r3, %r2;
	cvta.to.global.u64 	%rd14, %rd7;
	mul.wide.s32 	%rd15, %r40, 4;
	add.s64 	%rd16, %rd14, %rd15;
	st.global.u32 	[%rd16], %r43;
$L__BB0_4:
	ret;

}


// ===== COMPILED SASS (sm_100) =====

	.target	sm_100

	.elftype	@"ET_EXEC"


//--------------------- .note.nv.tkinfo           --------------------------
	.section	.note.nv.tkinfo,"",@"SHT_NOTE"
	.sectionflags	@"SHF_NOTE_NV_TKINFO"
	.tkinfo
        /*0018*/ 	.word	0x00000002
        /*0030*/ 	.string	""
        /*0030*/ 	.string	"ptxas"
        /*0030*/ 	.string	"Cuda compilation tools, release 13.0, V13.0.88"
        /*0030*/ 	.string	"Build cuda_13.0.r13.0/compiler.36424714_0"
        /*0030*/ 	.string	"-arch sm_100 -m 64 "



//--------------------- .note.nv.cuinfo           --------------------------
	.section	.note.nv.cuinfo,"",@"SHT_NOTE"
	.sectionflags	@"SHF_NOTE_NV_CUINFO"
        /*0018*/ 	.short	0x0002
        /*001a*/ 	.short	0x0064
        /*001c*/ 	.short	0x0082
	.zero		2


//--------------------- .nv.info                  --------------------------
	.section	.nv.info,"",@"SHT_CUDA_INFO"
	.align	4


	//----- nvinfo : EIATTR_REGCOUNT
	.align		4
        /*0000*/ 	.byte	0x04, 0x2f
        /*0002*/ 	.short	(.L_1 - .L_0)
	.align		4
.L_0:
        /*0004*/ 	.word	index@(_Z7multMatPiS_S_)
        /*0008*/ 	.word	0x00000020


	//----- nvinfo : EIATTR_FRAME_SIZE
	.align		4
.L_1:
        /*000c*/ 	.byte	0x04, 0x11
        /*000e*/ 	.short	(.L_3 - .L_2)
	.align		4
.L_2:
        /*0010*/ 	.word	index@(_Z7multMatPiS_S_)
        /*0014*/ 	.word	0x00000000


	//----- nvinfo : EIATTR_MIN_STACK_SIZE
	.align		4
.L_3:
        /*0018*/ 	.byte	0x04, 0x12
        /*001a*/ 	.short	(.L_5 - .L_4)
	.align		4
.L_4:
        /*001c*/ 	.word	index@(_Z7multMatPiS_S_)
        /*0020*/ 	.word	0x00000000
.L_5:


//--------------------- .nv.compat                --------------------------
	.section	.nv.compat,"",@"SHT_CUDA_COMPAT_INFO"
	.align	4
        /*0000*/ 	.byte	0x02, 0x09, 0x00, 0x00, 0x02, 0x02, 0x01, 0x00, 0x02, 0x05, 0x05, 0x00, 0x03, 0x07, 0x01, 0x01
        /*0010*/ 	.byte	0x02, 0x03, 0x00, 0x00, 0x02, 0x06, 0x01, 0x00, 0x04, 0x0b, 0x08, 0x00, 0x09, 0x00, 0x00, 0x00
        /*0020*/ 	.byte	0x00, 0x00, 0x00, 0x00


//--------------------- .nv.info._Z7multMatPiS_S_ --------------------------
	.section	.nv.info._Z7multMatPiS_S_,"",@"SHT_CUDA_INFO"
	.sectionflags	@""
	.align	4


	//----- nvinfo : EIATTR_CUDA_API_VERSION
	.align		4
        /*0000*/ 	.byte	0x04, 0x37
        /*0002*/ 	.short	(.L_7 - .L_6)
.L_6:
        /*0004*/ 	.word	0x00000082


	//----- nvinfo : EIATTR_KPARAM_INFO
	.align		4
.L_7:
        /*0008*/ 	.byte	0x04, 0x17
        /*000a*/ 	.short	(.L_9 - .L_8)
.L_8:
        /*000c*/ 	.word	0x00000000
        /*0010*/ 	.short	0x0002
        /*0012*/ 	.short	0x0010
        /*0014*/ 	.byte	0x00, 0xf5, 0x21, 0x00


	//----- nvinfo : EIATTR_KPARAM_INFO
	.align		4
.L_9:
        /*0018*/ 	.byte	0x04, 0x17
        /*001a*/ 	.short	(.L_11 - .L_10)
.L_10:
        /*001c*/ 	.word	0x00000000
        /*0020*/ 	.short	0x0001
        /*0022*/ 	.short	0x0008
        /*0024*/ 	.byte	0x00, 0xf5, 0x21, 0x00


	//----- nvinfo : EIATTR_KPARAM_INFO
	.align		4
.L_11:
        /*0028*/ 	.byte	0x04, 0x17
        /*002a*/ 	.short	(.L_13 - .L_12)
.L_12:
        /*002c*/ 	.word	0x00000000
        /*0030*/ 	.short	0x0000
        /*0032*/ 	.short	0x0000
        /*0034*/ 	.byte	0x00, 0xf5, 0x21, 0x00


	//----- nvinfo : EIATTR_SPARSE_MMA_MASK
	.align		4
.L_13:
        /*0038*/ 	.byte	0x03, 0x50
        /*003a*/ 	.short	0x0000


	//----- nvinfo : EIATTR_MAXREG_COUNT
	.align		4
        /*003c*/ 	.byte	0x03, 0x1b
        /*003e*/ 	.short	0x00ff


	//----- nvinfo : EIATTR_MERCURY_ISA_VERSION
	.align		4
        /*0040*/ 	.byte	0x03, 0x5f
        /*0042*/ 	.short	0x0101


	//----- nvinfo : EIATTR_VRC_CTA_INIT_COUNT
	.align		4
        /*0044*/ 	.byte	0x02, 0x4a
	.zero		1
	.zero		1


	//----- nvinfo : EIATTR_EXIT_INSTR_OFFSETS
	.align		4
        /*0048*/ 	.byte	0x04, 0x1c
        /*004a*/ 	.short	(.L_15 - .L_14)


	//   ....[0]....
.L_14:
        /*004c*/ 	.word	0x000000b0


	//   ....[1]....
        /*0050*/ 	.word	0x00000a60


	//----- nvinfo : EIATTR_CBANK_PARAM_SIZE
	.align		4
.L_15:
        /*0054*/ 	.byte	0x03, 0x19
        /*0056*/ 	.short	0x0018


	//----- nvinfo : EIATTR_PARAM_CBANK
	.align		4
        /*0058*/ 	.byte	0x04, 0x0a
        /*005a*/ 	.short	(.L_17 - .L_16)
	.align		4
.L_16:
        /*005c*/ 	.word	index@(.nv.constant0._Z7multMatPiS_S_)
        /*0060*/ 	.short	0x0380
        /*0062*/ 	.short	0x0018


	//----- nvinfo : EIATTR_SW_WAR
	.align		4
.L_17:
        /*0064*/ 	.byte	0x04, 0x36
        /*0066*/ 	.short	(.L_19 - .L_18)
.L_18:
        /*0068*/ 	.word	0x00000008
.L_19:


//--------------------- .nv.callgraph             --------------------------
	.section	.nv.callgraph,"",@"SHT_CUDA_CALLGRAPH"
	.align	4
	.sectionentsize	8
	.align		4
        /*0000*/ 	.word	0x00000000
	.align		4
        /*0004*/ 	.word	0xffffffff
	.align		4
        /*0008*/ 	.word	0x00000000
	.align		4
        /*000c*/ 	.word	0xfffffffe
	.align		4
        /*0010*/ 	.word	0x00000000
	.align		4
        /*0014*/ 	.word	0xfffffffd
	.align		4
        /*0018*/ 	.word	0x00000000
	.align		4
        /*001c*/ 	.word	0xfffffffc


//--------------------- .text._Z7multMatPiS_S_    --------------------------
	.section	.text._Z7multMatPiS_S_,"ax",@progbits
	.align	128
        .global         _Z7multMatPiS_S_
        .type           _Z7multMatPiS_S_,@function
        .size           _Z7multMatPiS_S_,(.L_x_2 - _Z7multMatPiS_S_)
        .other          _Z7multMatPiS_S_,@"STO_CUDA_ENTRY STV_DEFAULT"
_Z7multMatPiS_S_:
.text._Z7multMatPiS_S_:
[----:B------:R-:W-:Y:S01]  /*0000*/  LDC R1, c[0x0][0x37c] ;  /* 0x0000df00ff017b82 */ /* 0x000fe20000000800 */
[----:B------:R-:W0:Y:S07]  /*0010*/  S2R R3, SR_TID.X ;  /* 0x0000000000037919 */ /* 0x000e2e0000002100 */
[----:B------:R-:W1:Y:S01]  /*0020*/  LDC R11, c[0x0][0x364] ;  /* 0x0000d900ff0b7b82 */ /* 0x000e620000000800 */
[----:B------:R-:W1:Y:S07]  /*0030*/  S2R R2, SR_TID.Y ;  /* 0x0000000000027919 */ /* 0x000e6e0000002200 */
[----:B------:R-:W0:Y:S08]  /*0040*/  S2UR UR5, SR_CTAID.X ;  /* 0x00000000000579c3 */ /* 0x000e300000002500 */
[----:B------:R-:W0:Y:S08]  /*0050*/  LDC R0, c[0x0][0x360] ;  /* 0x0000d800ff007b82 */ /* 0x000e300000000800 */
[----:B------:R-:W1:Y:S01]  /*0060*/  S2UR UR4, SR_CTAID.Y ;  /* 0x00000000000479c3 */ /* 0x000e620000002600 */
[----:B0-----:R-:W-:-:S05]  /*0070*/  IMAD R0, R0, UR5, R3 ;  /* 0x0000000500007c24 */ /* 0x001fca000f8e0203 */
[----:B------:R-:W-:Y:S01]  /*0080*/  ISETP.GT.AND P0, PT, R0, 0x3e7, PT ;  /* 0x000003e70000780c */ /* 0x000fe20003f04270 */
[----:B-1----:R-:W-:-:S05]  /*0090*/  IMAD R11, R11, UR4, R2 ;  /* 0x000000040b0b7c24 */ /* 0x002fca000f8e0202 */
[----:B------:R-:W-:-:S13]  /*00a0*/  ISETP.GT.U32.OR P0, PT, R11, 0x3e7, P0 ;  /* 0x000003e70b00780c */ /* 0x000fda0000704470 */
[----:B------:R-:W-:Y:S05]  /*00b0*/  @P0 EXIT ;  /* 0x000000000000094d */ /* 0x000fea0003800000 */
[----:B------:R-:W0:Y:S01]  /*00c0*/  LDC.64 R2, c[0x0][0x380] ;  /* 0x0000e000ff027b82 */ /* 0x000e220000000a00 */
[----:B------:R-:W1:Y:S01]  /*00d0*/  LDCU.64 UR4, c[0x0][0x388] ;  /* 0x00007100ff0477ac */ /* 0x000e620008000a00 */
[----:B------:R-:W-:Y:S02]  /*00e0*/  IMAD R11, R11, 0x3e8, RZ ;  /* 0x000003e80b0b7824 */ /* 0x000fe400078e02ff */
[----:B------:R-:W-:Y:S01]  /*00f0*/  HFMA2 R24, -RZ, RZ, 0, 0 ;  /* 0x00000000ff187431 */ /* 0x000fe200000001ff */
[----:B------:R-:W-:Y:S01]  /*0100*/  MOV R13, R0 ;  /* 0x00000000000d7202 */ /* 0x000fe20000000f00 */
[----:B------:R-:W2:Y:S01]  /*0110*/  LDCU.64 UR6, c[0x0][0x358] ;  /* 0x00006b00ff0677ac */ /* 0x000ea20008000a00 */
[----:B-1----:R-:W-:-:S04]  /*0120*/  UIADD3 UR4, UP0, UPT, UR4, 0x3e80, URZ ;  /* 0x00003e8004047890 */ /* 0x002fc8000ff1e0ff */
[----:B------:R-:W-:Y:S01]  /*0130*/  UIADD3.X UR5, UPT, UPT, URZ, UR5, URZ, UP0, !UPT ;  /* 0x00000005ff057290 */ /* 0x000fe200087fe4ff */
[----:B0-----:R-:W-:Y:S01]  /*0140*/  IMAD.WIDE.U32 R2, R11, 0x4, R2 ;  /* 0x000000040b027825 */ /* 0x001fe200078e0002 */
[----:B------:R-:W-:Y:S01]  /*0150*/  MOV R4, UR4 ;  /* 0x0000000400047c02 */ /* 0x000fe20008000f00 */
[----:B------:R-:W-:Y:S01]  /*0160*/  UMOV UR4, URZ ;  /* 0x000000ff00047c82 */ /* 0x000fe20008000000 */
[----:B------:R-:W-:Y:S02]  /*0170*/  IADD3 R7, P0, PT, R2, 0x10, RZ ;  /* 0x0000001002077810 */ /* 0x000fe40007f1e0ff */
[----:B------:R-:W-:Y:S02]  /*0180*/  MOV R5, UR5 ;  /* 0x0000000500057c02 */ /* 0x000fe40008000f00 */
[----:B--2---:R-:W-:-:S09]  /*0190*/  IADD3.X R3, PT, PT, RZ, R3, RZ, P0, !PT ;  /* 0x00000003ff037210 */ /* 0x004fd200007fe4ff */
.L_x_0:
[----:B------:R-:W-:Y:S01]  /*01a0*/  IMAD.WIDE R18, R13, 0x4, R4 ;  /* 0x000000040d127825 */ /* 0x000fe200078e0204 */
[----:B------:R-:W-:-:S04]  /*01b0*/  MOV R2, R7 ;  /* 0x0000000700027202 */ /* 0x000fc80000000f00 */
[----:B------:R-:W2:Y:S04]  /*01c0*/  LDG.E R14, desc[UR6][R18.64+-0x3e80] ;  /* 0xffc18006120e7981 */ /* 0x000ea8000c1e1900 */
[----:B------:R-:W2:Y:S04]  /*01d0*/  LDG.E R15, desc[UR6][R2.64+-0x10] ;  /* 0xfffff006020f7981 */ /* 0x000ea8000c1e1900 */
[----:B------:R-:W3:Y:S04]  /*01e0*/  LDG.E R7, desc[UR6][R2.64+-0xc] ;  /* 0xfffff40602077981 */ /* 0x000ee8000c1e1900 */
[----:B------:R-:W3:Y:S04]  /*01f0*/  LDG.E R6, desc[UR6][R18.64+-0x2ee0] ;  /* 0xffd1200612067981 */ /* 0x000ee8000c1e1900 */
[----:B------:R-:W4:Y:S04]  /*0200*/  LDG.E R8, desc[UR6][R2.64+-0x8] ;  /* 0xfffff80602087981 */ /* 0x000f28000c1e1900 */
[----:B------:R-:W4:Y:S04]  /*0210*/  LDG.E R9, desc[UR6][R18.64+-0x1f40] ;  /* 0xffe0c00612097981 */ /* 0x000f28000c1e1900 */
[----:B------:R-:W5:Y:S04]  /*0220*/  LDG.E R20, desc[UR6][R2.64+-0x4] ;  /* 0xfffffc0602147981 */ /* 0x000f68000c1e1900 */
[----:B------:R-:W5:Y:S04]  /*0230*/  LDG.E R25, desc[UR6][R18.64+-0xfa0] ;  /* 0xfff0600612197981 */ /* 0x000f68000c1e1900 */
[----:B------:R-:W5:Y:S04]  /*0240*/  LDG.E R16, desc[UR6][R2.64] ;  /* 0x0000000602107981 */ /* 0x000f68000c1e1900 */
[----:B------:R-:W5:Y:S04]  /*0250*/  LDG.E R23, desc[UR6][R18.64] ;  /* 0x0000000612177981 */ /* 0x000f68000c1e1900 */
[----:B------:R-:W5:Y:S04]  /*0260*/  LDG.E R12, desc[UR6][R2.64+0x4] ;  /* 0x00000406020c7981 */ /* 0x000f68000c1e1900 */
[----:B------:R-:W5:Y:S04]  /*0270*/  LDG.E R21, desc[UR6][R18.64+0xfa0] ;  /* 0x000fa00612157981 */ /* 0x000f68000c1e1900 */
[----:B------:R-:W5:Y:S04]  /*0280*/  LDG.E R10, desc[UR6][R2.64+0x8] ;  /* 0x00000806020a7981 */ /* 0x000f68000c1e1900 */
[----:B------:R-:W5:Y:S01]  /*0290*/  LDG.E R17, desc[UR6][R18.64+0x1f40] ;  /* 0x001f400612117981 */ /* 0x000f62000c1e1900 */
[----:B------:R-:W-:-:S03]  /*02a0*/  IADD3 R29, PT, PT, R13, 0x1f40, RZ ;  /* 0x00001f400d1d7810 */ /* 0x000fc60007ffe0ff */
[----:B------:R-:W5:Y:S04]  /*02b0*/  LDG.E R22, desc[UR6][R18.64+0x2ee0] ;  /* 0x002ee00612167981 */ /* 0x000f68000c1e1900 */
[----:B------:R-:W5:Y:S04]  /*02c0*/  LDG.E R27, desc[UR6][R2.64+0xc] ;  /* 0x00000c06021b7981 */ /* 0x000f68000c1e1900 */
[----:B------:R-:W5:Y:S01]  /*02d0*/  LDG.E R18, desc[UR6][R2.64+0x1c] ;  /* 0x00001c0602127981 */ /* 0x000f62000c1e1900 */
[----:B--2---:R-:W-:Y:S02]  /*02e0*/  IMAD R24, R15, R14, R24 ;  /* 0x0000000e0f187224 */ /* 0x004fe400078e0218 */
[----:B------:R-:W-:-:S05]  /*02f0*/  IMAD.WIDE R14, R29, 0x4, R4 ;  /* 0x000000041d0e7825 */ /* 0x000fca00078e0204 */
[----:B------:R-:W2:Y:S01]  /*0300*/  LDG.E R19, desc[UR6][R14.64+0xfa0] ;  /* 0x000fa0060e137981 */ /* 0x000ea2000c1e1900 */
[----:B---3--:R-:W-:-:S03]  /*0310*/  IMAD R24, R7, R6, R24 ;  /* 0x0000000607187224 */ /* 0x008fc600078e0218 */
[----:B------:R-:W3:Y:S04]  /*0320*/  LDG.E R6, desc[UR6][R2.64+0x10] ;  /* 0x0000100602067981 */ /* 0x000ee8000c1e1900 */
[----:B------:R-:W3:Y:S01]  /*0330*/  LDG.E R7, desc[UR6][R14.64+-0x3e80] ;  /* 0xffc180060e077981 */ /* 0x000ee2000c1e1900 */
[----:B----4-:R-:W-:-:S03]  /*0340*/  IMAD R24, R8, R9, R24 ;  /* 0x0000000908187224 */ /* 0x010fc600078e0218 */
[----:B------:R-:W4:Y:S04]  /*0350*/  LDG.E R8, desc[UR6][R2.64+0x14] ;  /* 0x0000140602087981 */ /* 0x000f28000c1e1900 */
[----:B------:R-:W4:Y:S01]  /*0360*/  LDG.E R9, desc[UR6][R14.64+-0x2ee0] ;  /* 0xffd120060e097981 */ /* 0x000f22000c1e1900 */
[----:B-----5:R-:W-:-:S03]  /*0370*/  IMAD R24, R20, R25, R24 ;  /* 0x0000001914187224 */ /* 0x020fc600078e0218 */
[----:B------:R-:W5:Y:S04]  /*0380*/  LDG.E R20, desc[UR6][R2.64+0x18] ;  /* 0x0000180602147981 */ /* 0x000f68000c1e1900 */
[----:B------:R-:W5:Y:S01]  /*0390*/  LDG.E R25, desc[UR6][R14.64+-0x1f40] ;  /* 0xffe0c0060e197981 */ /* 0x000f62000c1e1900 */
[----:B------:R-:W-:-:S03]  /*03a0*/  IMAD R16, R16, R23, R24 ;  /* 0x0000001710107224 */ /* 0x000fc600078e0218 */
[----:B------:R-:W2:Y:S01]  /*03b0*/  LDG.E R23, desc[UR6][R14.64+-0xfa0] ;  /* 0xfff060060e177981 */ /* 0x000ea2000c1e1900 */
[----:B------:R-:W-:-:S03]  /*03c0*/  IMAD R12, R12, R21, R16 ;  /* 0x000000150c0c7224 */ /* 0x000fc600078e0210 */
[----:B------:R-:W2:Y:S04]  /*03d0*/  LDG.E R16, desc[UR6][R2.64+0x20] ;  /* 0x0000200602107981 */ /* 0x000ea8000c1e1900 */
[----:B------:R-:W2:Y:S01]  /*03e0*/  LDG.E R21, desc[UR6][R14.64] ;  /* 0x000000060e157981 */ /* 0x000ea2000c1e1900 */
[----:B------:R-:W-:-:S03]  /*03f0*/  IMAD R24, R10, R17, R12 ;  /* 0x000000110a187224 */ /* 0x000fc600078e020c */
[----:B------:R-:W2:Y:S04]  /*0400*/  LDG.E R12, desc[UR6][R2.64+0x24] ;  /* 0x00002406020c7981 */ /* 0x000ea8000c1e1900 */
[----:B------:R-:W2:Y:S04]  /*0410*/  LDG.E R10, desc[UR6][R2.64+0x28] ;  /* 0x00002806020a7981 */ /* 0x000ea8000c1e1900 */
[----:B------:R-:W2:Y:S01]  /*0420*/  LDG.E R17, desc[UR6][R14.64+0x1f40] ;  /* 0x001f40060e117981 */ /* 0x000ea2000c1e1900 */
[----:B------:R-:W-:Y:S01]  /*0430*/  IMAD R24, R27, R22, R24 ;  /* 0x000000161b187224 */ /* 0x000fe200078e0218 */
[----:B------:R-:W-:-:S02]  /*0440*/  IADD3 R27, PT, PT, R13, 0x3e80, RZ ;  /* 0x00003e800d1b7810 */ /* 0x000fc40007ffe0ff */
[----:B------:R-:W2:Y:S04]  /*0450*/  LDG.E R22, desc[UR6][R14.64+0x2ee0] ;  /* 0x002ee0060e167981 */ /* 0x000ea8000c1e1900 */
[----:B------:R-:W2:Y:S01]  /*0460*/  LDG.E R14, desc[UR6][R2.64+0x48] ;  /* 0x00004806020e7981 */ /* 0x000ea2000c1e1900 */
[----:B---3--:R-:W-:Y:S02]  /*0470*/  IMAD R24, R6, R7, R24 ;  /* 0x0000000706187224 */ /* 0x008fe400078e0218 */
[----:B------:R-:W-:Y:S02]  /*0480*/  IMAD.WIDE R6, R27, 0x4, R4 ;  /* 0x000000041b067825 */ /* 0x000fe400078e0204 */
[----:B------:R-:W3:Y:S02]  /*0490*/  LDG.E R27, desc[UR6][R2.64+0x2c] ;  /* 0x00002c06021b7981 */ /* 0x000ee4000c1e1900 */
[----:B----4-:R-:W-:-:S02]  /*04a0*/  IMAD R24, R8, R9, R24 ;  /* 0x0000000908187224 */ /* 0x010fc400078e0218 */
[----:B------:R-:W4:Y:S04]  /*04b0*/  LDG.E R15, desc[UR6][R6.64] ;  /* 0x00000006060f7981 */ /* 0x000f28000c1e1900 */
[----:B------:R-:W4:Y:S04]  /*04c0*/  LDG.E R8, desc[UR6][R2.64+0x30] ;  /* 0x0000300602087981 */ /* 0x000f28000c1e1900 */
[----:B------:R-:W4:Y:S01]  /*04d0*/  LDG.E R9, desc[UR6][R6.64+-0x3e80] ;  /* 0xffc1800606097981 */ /* 0x000f22000c1e1900 */
[----:B-----5:R-:W-:-:S03]  /*04e0*/  IMAD R24, R20, R25, R24 ;  /* 0x0000001914187224 */ /* 0x020fc600078e0218 */
[----:B------:R-:W5:Y:S01]  /*04f0*/  LDG.E R20, desc[UR6][R2.64+0x34] ;  /* 0x0000340602147981 */ /* 0x000f62000c1e1900 */
[----:B--2---:R-:W-:-:S03]  /*0500*/  IMAD R24, R18, R23, R24 ;  /* 0x0000001712187224 */ /* 0x004fc600078e0218 */
[----:B------:R-:W5:Y:S04]  /*0510*/  LDG.E R25, desc[UR6][R6.64+-0x2ee0] ;  /* 0xffd1200606197981 */ /* 0x000f68000c1e1900 */
[----:B------:R-:W2:Y:S01]  /*0520*/  LDG.E R18, desc[UR6][R2.64+0x38] ;  /* 0x0000380602127981 */ /* 0x000ea2000c1e1900 */
[----:B------:R-:W-:-:S03]  /*0530*/  IMAD R24, R16, R21, R24 ;  /* 0x0000001510187224 */ /* 0x000fc600078e0218 */
[----:B------:R-:W2:Y:S01]  /*0540*/  LDG.E R23, desc[UR6][R6.64+-0x1f40] ;  /* 0xffe0c00606177981 */ /* 0x000ea2000c1e1900 */
[----:B------:R-:W-:-:S03]  /*0550*/  IMAD R19, R12, R19, R24 ;  /* 0x000000130c137224 */ /* 0x000fc600078e0218 */
[----:B------:R-:W2:Y:S04]  /*0560*/  LDG.E R16, desc[UR6][R2.64+0x3c] ;  /* 0x00003c0602107981 */ /* 0x000ea8000c1e1900 */
[----:B------:R-:W2:Y:S04]  /*0570*/  LDG.E R21, desc[UR6][R6.64+-0xfa0] ;  /* 0xfff0600606157981 */ /* 0x000ea8000c1e1900 */
[----:B------:R-:W2:Y:S01]  /*0580*/  LDG.E R12, desc[UR6][R2.64+0x40] ;  /* 0x00004006020c7981 */ /* 0x000ea2000c1e1900 */
[----:B------:R-:W-:-:S03]  /*0590*/  IMAD R24, R10, R17, R19 ;  /* 0x000000110a187224 */ /* 0x000fc600078e0213 */
[----:B------:R-:W2:Y:S04]  /*05a0*/  LDG.E R19, desc[UR6][R2.64+0x44] ;  /* 0x0000440602137981 */ /* 0x000ea8000c1e1900 */
[----:B------:R-:W2:Y:S04]  /*05b0*/  LDG.E R10, desc[UR6][R6.64+0xfa0] ;  /* 0x000fa006060a7981 */ /* 0x000ea8000c1e1900 */
[----:B------:R-:W2:Y:S01]  /*05c0*/  LDG.E R17, desc[UR6][R6.64+0x1f40] ;  /* 0x001f400606117981 */ /* 0x000ea2000c1e1900 */
[----:B------:R-:W-:Y:S01]  /*05d0*/  IADD3 R29, PT, PT, R13, 0x5dc0, RZ ;  /* 0x00005dc00d1d7810 */ /* 0x000fe20007ffe0ff */
[----:B---3--:R-:W-:-:S02]  /*05e0*/  IMAD R24, R27, R22, R24 ;  /* 0x000000161b187224 */ /* 0x008fc400078e0218 */
[----:B------:R-:W3:Y:S04]  /*05f0*/  LDG.E R22, desc[UR6][R6.64+0x2ee0] ;  /* 0x002ee00606167981 */ /* 0x000ee8000c1e1900 */
[----:B------:R-:W3:Y:S04]  /*0600*/  LDG.E R27, desc[UR6][R2.64+0x4c] ;  /* 0x00004c06021b7981 */ /* 0x000ee8000c1e1900 */
[----:B------:R-:W3:Y:S01]  /*0610*/  LDG.E R7, desc[UR6][R2.64+0x58] ;  /* 0x0000580602077981 */ /* 0x000ee2000c1e1900 */
[----:B----4-:R-:W-:Y:S02]  /*0620*/  IMAD R24, R8, R9, R24 ;  /* 0x0000000908187224 */ /* 0x010fe400078e0218 */
[----:B------:R-:W-:-:S02]  /*0630*/  IMAD.WIDE R8, R29, 0x4, R4 ;  /* 0x000000041d087825 */ /* 0x000fc400078e0204 */
[----:B------:R-:W4:Y:S02]  /*0640*/  LDG.E R29, desc[UR6][R2.64+0x64] ;  /* 0x00006406021d7981 */ /* 0x000f24000c1e1900 */
[----:B-----5:R-:W-:Y:S02]  /*0650*/  IMAD R24, R20, R25, R24 ;  /* 0x0000001914187224 */ /* 0x020fe400078e0218 */
[----:B------:R-:W5:Y:S04]  /*0660*/  LDG.E R6, desc[UR6][R8.64+-0x1f40] ;  /* 0xffe0c00608067981 */ /* 0x000f68000c1e1900 */
[----:B------:R-:W4:Y:S04]  /*0670*/  LDG.E R25, desc[UR6][R2.64+0x50] ;  /* 0x0000500602197981 */ /* 0x000f28000c1e1900 */
[----:B------:R-:W4:Y:S01]  /*0680*/  LDG.E R20, desc[UR6][R8.64+-0x3e80] ;  /* 0xffc1800608147981 */ /* 0x000f22000c1e1900 */
[----:B--2---:R-:W-:-:S03]  /*0690*/  IMAD R24, R18, R23, R24 ;  /* 0x0000001712187224 */ /* 0x004fc600078e0218 */
[----:B------:R-:W2:Y:S04]  /*06a0*/  LDG.E R23, desc[UR6][R2.64+0x54] ;  /* 0x0000540602177981 */ /* 0x000ea8000c1e1900 */
[----:B------:R-:W2:Y:S01]  /*06b0*/  LDG.E R18, desc[UR6][R8.64+-0x2ee0] ;  /* 0xffd1200608127981 */ /* 0x000ea2000c1e1900 */
[----:B------:R-:W-:-:S03]  /*06c0*/  IMAD R16, R16, R21, R24 ;  /* 0x0000001510107224 */ /* 0x000fc600078e0218 */
[----:B------:R-:W5:Y:S01]  /*06d0*/  LDG.E R21, desc[UR6][R8.64+-0xfa0] ;  /* 0xfff0600608157981 */ /* 0x000f62000c1e1900 */
[----:B------:R-:W-:-:S03]  /*06e0*/  IMAD R15, R12, R15, R16 ;  /* 0x0000000f0c0f7224 */ /* 0x000fc600078e0210 */
[----:B------:R-:W5:Y:S01]  /*06f0*/  LDG.E R12, desc[UR6][R2.64+0x5c] ;  /* 0x00005c06020c7981 */ /* 0x000f62000c1e1900 */
[----:B------:R-:W-:-:S03]  /*0700*/  IMAD R15, R19, R10, R15 ;  /* 0x0000000a130f7224 */ /* 0x000fc600078e020f */
[----:B------:R-:W5:Y:S04]  /*0710*/  LDG.E R24, desc[UR6][R8.64+0xfa0] ;  /* 0x000fa00608187981 */ /* 0x000f68000c1e1900 */
[----:B------:R-:W5:Y:S04]  /*0720*/  LDG.E R19, desc[UR6][R2.64+0x60] ;  /* 0x0000600602137981 */ /* 0x000f68000c1e1900 */
[----:B------:R-:W5:Y:S01]  /*0730*/  LDG.E R10, desc[UR6][R8.64] ;  /* 0x00000006080a7981 */ /* 0x000f62000c1e1900 */
[----:B------:R-:W-:-:S03]  /*0740*/  IMAD R14, R14, R17, R15 ;  /* 0x000000110e0e7224 */ /* 0x000fc600078e020f */
[----:B------:R-:W5:Y:S04]  /*0750*/  LDG.E R17, desc[UR6][R2.64+0x68] ;  /* 0x0000680602117981 */ /* 0x000f68000c1e1900 */
[----:B------:R-:W5:Y:S01]  /*0760*/  LDG.E R16, desc[UR6][R8.64+0x1f40] ;  /* 0x001f400608107981 */ /* 0x000f62000c1e1900 */
[----:B------:R-:W-:Y:S01]  /*0770*/  IADD3 R15, PT, PT, R13, 0x7d00, RZ ;  /* 0x00007d000d0f7810 */ /* 0x000fe20007ffe0ff */
[----:B---3--:R-:W-:Y:S02]  /*0780*/  IMAD R14, R27, R22, R14 ;  /* 0x000000161b0e7224 */ /* 0x008fe400078e020e */
[----:B------:R-:W3:Y:S04]  /*0790*/  LDG.E R22, desc[UR6][R8.64+0x2ee0] ;  /* 0x002ee00608167981 */ /* 0x000ee8000c1e1900 */
[----:B------:R-:W3:Y:S01]  /*07a0*/  LDG.E R8, desc[UR6][R2.64+0x78] ;  /* 0x0000780602087981 */ /* 0x000ee2000c1e1900 */
[----:B----4-:R-:W-:-:S02]  /*07b0*/  IMAD R20, R25, R20, R14 ;  /* 0x0000001419147224 */ /* 0x010fc400078e020e */
[----:B------:R-:W-:Y:S01]  /*07c0*/  IMAD.WIDE R14, R15, 0x4, R4 ;  /* 0x000000040f0e7825 */ /* 0x000fe200078e0204 */
[----:B------:R-:W3:Y:S04]  /*07d0*/  LDG.E R25, desc[UR6][R2.64+0x6c] ;  /* 0x00006c0602197981 */ /* 0x000ee8000c1e1900 */
[----:B------:R-:W4:Y:S01]  /*07e0*/  LDG.E R9, desc[UR6][R14.64+-0x1f40] ;  /* 0xffe0c0060e097981 */ /* 0x000f22000c1e1900 */
[----:B--2---:R-:W-:-:S03]  /*07f0*/  IMAD R20, R23, R18, R20 ;  /* 0x0000001217147224 */ /* 0x004fc600078e0214 */
[----:B------:R-:W2:Y:S01]  /*0800*/  LDG.E R18, desc[UR6][R2.64+0x70] ;  /* 0x0000700602127981 */ /* 0x000ea2000c1e1900 */
[----:B-----5:R-:W-:-:S03]  /*0810*/  IMAD R20, R7, R6, R20 ;  /* 0x0000000607147224 */ /* 0x020fc600078e0214 */
[----:B------:R-:W2:Y:S01]  /*0820*/  LDG.E R23, desc[UR6][R14.64+-0x3e80] ;  /* 0xffc180060e177981 */ /* 0x000ea2000c1e1900 */
[----:B------:R-:W-:-:S03]  /*0830*/  IMAD R12, R12, R21, R20 ;  /* 0x000000150c0c7224 */ /* 0x000fc600078e0214 */
[----:B------:R-:W5:Y:S04]  /*0840*/  LDG.E R6, desc[UR6][R2.64+0x74] ;  /* 0x0000740602067981 */ /* 0x000f68000c1e1900 */
[----:B------:R-:W5:Y:S04]  /*0850*/  LDG.E R7, desc[UR6][R14.64+-0x2ee0] ;  /* 0xffd120060e077981 */ /* 0x000f68000c1e1900 */
[----:B------:R-:W4:Y:S01]  /*0860*/  LDG.E R21, desc[UR6][R14.64] ;  /* 0x000000060e157981 */ /* 0x000f22000c1e1900 */
[----:B------:R-:W-:-:S03]  /*0870*/  IMAD R12, R19, R10, R12 ;  /* 0x0000000a130c7224 */ /* 0x000fc600078e020c */
[----:B------:R-:W4:Y:S01]  /*0880*/  LDG.E R10, desc[UR6][R2.64+0x7c] ;  /* 0x00007c06020a7981 */ /* 0x000f22000c1e1900 */
[----:B------:R-:W-:-:S03]  /*0890*/  IMAD R24, R29, R24, R12 ;  /* 0x000000181d187224 */ /* 0x000fc600078e020c */
[----:B------:R-:W4:Y:S01]  /*08a0*/  LDG.E R19, desc[UR6][R14.64+-0xfa0] ;  /* 0xfff060060e137981 */ /* 0x000f22000c1e1900 */
[----:B------:R-:W-:-:S03]  /*08b0*/  IMAD R26, R17, R16, R24 ;  /* 0x00000010111a7224 */ /* 0x000fc600078e0218 */
[----:B------:R-:W4:Y:S04]  /*08c0*/  LDG.E R12, desc[UR6][R2.64+0x80] ;  /* 0x00008006020c7981 */ /* 0x000f28000c1e1900 */
[----:B------:R-:W4:Y:S04]  /*08d0*/  LDG.E R17, desc[UR6][R2.64+0x84] ;  /* 0x0000840602117981 */ /* 0x000f28000c1e1900 */
[----:B------:R-:W4:Y:S04]  /*08e0*/  LDG.E R20, desc[UR6][R14.64+0xfa0] ;  /* 0x000fa0060e147981 */ /* 0x000f28000c1e1900 */
[----:B------:R-:W4:Y:S04]  /*08f0*/  LDG.E R16, desc[UR6][R14.64+0x1f40] ;  /* 0x001f40060e107981 */ /* 0x000f28000c1e1900 */
[----:B------:R-:W4:Y:S04]  /*0900*/  LDG.E R29, desc[UR6][R2.64+0x88] ;  /* 0x00008806021d7981 */ /* 0x000f28000c1e1900 */
[----:B------:R-:W4:Y:S04]  /*0910*/  LDG.E R27, desc[UR6][R14.64+0x2ee0] ;  /* 0x002ee0060e1b7981 */ /* 0x000f28000c1e1900 */
[----:B------:R0:W4:Y:S01]  /*0920*/  LDG.E R24, desc[UR6][R2.64+0x8c] ;  /* 0x00008c0602187981 */ /* 0x000122000c1e1900 */
[----:B------:R-:W-:-:S04]  /*0930*/  UIADD3 UR4, UPT, UPT, UR4, 0x28, URZ ;  /* 0x0000002804047890 */ /* 0x000fc8000fffe0ff */
[----:B------:R-:W-:Y:S01]  /*0940*/  UISETP.NE.AND UP0, UPT, UR4, 0x3e8, UPT ;  /* 0x000003e80400788c */ /* 0x000fe2000bf05270 */
[----:B------:R-:W-:Y:S01]  /*0950*/  IADD3 R13, PT, PT, R13, 0x9c40, RZ ;  /* 0x00009c400d0d7810 */ /* 0x000fe20007ffe0ff */
[----:B---3--:R-:W-:-:S04]  /*0960*/  IMAD R22, R25, R22, R26 ;  /* 0x0000001619167224 */ /* 0x008fc800078e021a */
[----:B--2---:R-:W-:-:S04]  /*0970*/  IMAD R18, R18, R23, R22 ;  /* 0x0000001712127224 */ /* 0x004fc800078e0216 */
[----:B-----5:R-:W-:-:S04]  /*0980*/  IMAD R6, R6, R7, R18 ;  /* 0x0000000706067224 */ /* 0x020fc800078e0212 */
[----:B----4-:R-:W-:-:S04]  /*0990*/  IMAD R6, R8, R9, R6 ;  /* 0x0000000908067224 */ /* 0x010fc800078e0206 */
[----:B------:R-:W-:-:S04]  /*09a0*/  IMAD R6, R10, R19, R6 ;  /* 0x000000130a067224 */ /* 0x000fc800078e0206 */
[----:B------:R-:W-:Y:S01]  /*09b0*/  IMAD R6, R12, R21, R6 ;  /* 0x000000150c067224 */ /* 0x000fe200078e0206 */
[----:B------:R-:W-:-:S03]  /*09c0*/  IADD3 R7, P0, PT, R2, 0xa0, RZ ;  /* 0x000000a002077810 */ /* 0x000fc60007f1e0ff */
[----:B------:R-:W-:Y:S01]  /*09d0*/  IMAD R6, R17, R20, R6 ;  /* 0x0000001411067224 */ /* 0x000fe200078e0206 */
[----:B0-----:R-:W-:-:S03]  /*09e0*/  IADD3.X R3, PT, PT, RZ, R3, RZ, P0, !PT ;  /* 0x00000003ff037210 */ /* 0x001fc600007fe4ff */
[----:B------:R-:W-:-:S04]  /*09f0*/  IMAD R6, R29, R16, R6 ;  /* 0x000000101d067224 */ /* 0x000fc800078e0206 */
[----:B------:R-:W-:Y:S01]  /*0a00*/  IMAD R24, R24, R27, R6 ;  /* 0x0000001b18187224 */ /* 0x000fe200078e0206 */
[----:B------:R-:W-:Y:S06]  /*0a10*/  BRA.U UP0, `(.L_x_0) ;  /* 0xfffffff500e07547 */ /* 0x000fec000b83ffff */
[----:B------:R-:W0:Y:S01]  /*0a20*/  LDC.64 R2, c[0x0][0x390] ;  /* 0x0000e400ff027b82 */ /* 0x000e220000000a00 */
[----:B------:R-:W-:-:S05]  /*0a30*/  IADD3 R11, PT, PT, R0, R11, RZ ;  /* 0x0000000b000b7210 */ /* 0x000fca0007ffe0ff */
[----:B0-----:R-:W-:-:S05]  /*0a40*/  IMAD.WIDE R2, R11, 0x4, R2 ;  /* 0x000000040b027825 */ /* 0x001fca00078e0202 */
[----:B------:R-:W-:Y:S01]  /*0a50*/  STG.E desc[UR6][R2.64], R24 ;  /* 0x0000001802007986 */ /* 0x000fe2000c101906 */
[----:B------:R-:W-:Y:S05]  /*0a60*/  EXIT ;  /* 0x000000000000794d */ /* 0x000fea0003800000 */
.L_x_1:
[----:B------:R-:W-:-:S00]  /*0a70*/  BRA `(.L_x_1) ;  /* 0xfffffffc00fc7947 */ /* 0x000fc0000383ffff */
[----:B------:R-:W-:-:S00]  /*0a80*/  NOP ;  /* 0x0000000000007918 */ /* 0x000fc00000000000 */
[----:B------:R-:W-:-:S00]  /*0a90*/  NOP ;  /* 0x0000000000007918 */ /* 0x000fc00000000000 */
[----:B------:R-:W-:-:S00]  /*0aa0*/  NOP ;  /* 0x0000000000007918 */ /* 0x000fc00000000000 */
[----:B------:R-:W-:-:S00]  /*0ab0*/  NOP ;  /* 0x0000000000007918 */ /* 0x000fc00000000000 */
[----:B------:R-:W-:-:S00]  /*0ac0*/  NOP ;  /* 0x0000000000007918 */ /* 0x000fc00000000000 */
[----:B------:R-:W-:-:S00]  /*0ad0*/  NOP ;  /* 0x0000000000007918 */ /* 0x000fc00000000000 */
[----:B------:R-:W-:-:S00]  /*0ae0*/  NOP ;  /* 0x0000000000007918 */ /* 0x000fc00000000000 */
[----:B------:R-:W-:-:S00]  /*0af0*/  NOP ;  /* 0x0000000000007918 */ /* 0x000fc00000000000 */
.L_x_2:


//--------------------- .nv.shared.reserved.0     --------------------------
	.section	.nv.shared.reserved.0,"aw",@nobits
	.weak		__nv_reservedSMEM_offset_0_alias
	.size		__nv_reservedSMEM_offset_0_alias, 0, 64
	.other		__nv_reservedSMEM_offset_0_alias,@"STO_CUDA_RESERVED_SHARED STV_DEFAULT"
__nv_reservedSMEM_offset_0_alias:
	.zero		0
	.zero		64


//--------------------- .nv.constant0._Z7multMatPiS_S_ --------------------------
	.section	.nv.constant0._Z7multMatPiS_S_,"a",@progbits
	.sectionflags	@""
	.align	4
.nv.constant0._Z7multMatPiS_S_:
	.zero		920


//--------------------- SYMBOLS --------------------------

	.type		.nv.reservedSmem.offset0,@object
	.size		.nv.reservedSmem.offset0,0x4
